//
// Generated by NVIDIA NVVM Compiler
//
// Compiler Build ID: CL-36424714
// Cuda compilation tools, release 13.0, V13.0.88
// Based on NVVM 20.0.0
//

.version 9.0
.target sm_100
.address_size 64

	// .globl	_Z18integratePositionsP4Bodyf

.visible .entry _Z18integratePositionsP4Bodyf(
	.param .u64 .ptr .align 1 _Z18integratePositionsP4Bodyf_param_0,
	.param .f32 _Z18integratePositionsP4Bodyf_param_1
)
{
	.reg .b32 	%r<5>;
	.reg .b32 	%f<11>;
	.reg .b64 	%rd<5>;

	ld.param.u64 	%rd1, [_Z18integratePositionsP4Bodyf_param_0];
	ld.param.f32 	%f1, [_Z18integratePositionsP4Bodyf_param_1];
	cvta.to.global.u64 	%rd2, %rd1;
	mov.u32 	%r1, %tid.x;
	mov.u32 	%r2, %ctaid.x;
	mov.u32 	%r3, %ntid.x;
	mad.lo.s32 	%r4, %r2, %r3, %r1;
	mul.wide.s32 	%rd3, %r4, 24;
	add.s64 	%rd4, %rd2, %rd3;
	ld.global.f32 	%f2, [%rd4+12];
	ld.global.f32 	%f3, [%rd4];
	fma.rn.f32 	%f4, %f1, %f2, %f3;
	st.global.f32 	[%rd4], %f4;
	ld.global.f32 	%f5, [%rd4+16];
	ld.global.f32 	%f6, [%rd4+4];
	fma.rn.f32 	%f7, %f1, %f5, %f6;
	st.global.f32 	[%rd4+4], %f7;
	ld.global.f32 	%f8, [%rd4+20];
	ld.global.f32 	%f9, [%rd4+8];
	fma.rn.f32 	%f10, %f1, %f8, %f9;
	st.global.f32 	[%rd4+8], %f10;
	ret;

}
	// .globl	_Z19bodyForce_tile_shflP4Bodyf
.visible .entry _Z19bodyForce_tile_shflP4Bodyf(
	.param .u64 .ptr .align 1 _Z19bodyForce_tile_shflP4Bodyf_param_0,
	.param .f32 _Z19bodyForce_tile_shflP4Bodyf_param_1
)
{
	.reg .pred 	%p<17>;
	.reg .b32 	%r<42>;
	.reg .b32 	%f<57>;
	.reg .b64 	%rd<7>;

	ld.param.u64 	%rd2, [_Z19bodyForce_tile_shflP4Bodyf_param_0];
	ld.param.f32 	%f4, [_Z19bodyForce_tile_shflP4Bodyf_param_1];
	cvta.to.global.u64 	%rd3, %rd2;
	mov.u32 	%r1, %ctaid.x;
	mov.u32 	%r2, %tid.y;
	mov.u32 	%r3, %ctaid.y;
	mov.u32 	%r4, %ntid.y;
	mad.lo.s32 	%r5, %r3, %r4, %r2;
	mul.wide.u32 	%rd4, %r5, 24;
	add.s64 	%rd5, %rd3, %rd4;
	ld.global.f32 	%f5, [%rd5];
	mul.wide.u32 	%rd6, %r1, 24;
	add.s64 	%rd1, %rd3, %rd6;
	ld.global.f32 	%f6, [%rd1];
	sub.f32 	%f7, %f5, %f6;
	ld.global.f32 	%f8, [%rd5+4];
	ld.global.f32 	%f9, [%rd1+4];
	sub.f32 	%f10, %f8, %f9;
	ld.global.f32 	%f11, [%rd5+8];
	ld.global.f32 	%f12, [%rd1+8];
	sub.f32 	%f13, %f11, %f12;
	mul.f32 	%f14, %f10, %f10;
	fma.rn.f32 	%f15, %f7, %f7, %f14;
	fma.rn.f32 	%f16, %f13, %f13, %f15;
	add.f32 	%f17, %f16, 0f3089705F;
	rsqrt.approx.f32 	%f18, %f17;
	mul.f32 	%f19, %f18, %f18;
	mul.f32 	%f20, %f18, %f19;
	mul.f32 	%f21, %f4, %f7;
	mul.f32 	%f22, %f21, %f20;
	mul.f32 	%f23, %f4, %f10;
	mul.f32 	%f24, %f23, %f20;
	mul.f32 	%f25, %f4, %f13;
	mul.f32 	%f26, %f25, %f20;
	mov.b32 	%r6, %f22;
	shfl.sync.down.b32	%r7|%p1, %r6, 16, 31, -1;
	mov.b32 	%f27, %r7;
	add.f32 	%f28, %f22, %f27;
	mov.b32 	%r8, %f24;
	shfl.sync.down.b32	%r9|%p2, %r8, 16, 31, -1;
	mov.b32 	%f29, %r9;
	add.f32 	%f30, %f24, %f29;
	mov.b32 	%r10, %f26;
	shfl.sync.down.b32	%r11|%p3, %r10, 16, 31, -1;
	mov.b32 	%f31, %r11;
	add.f32 	%f32, %f26, %f31;
	mov.b32 	%r12, %f28;
	shfl.sync.down.b32	%r13|%p4, %r12, 8, 31, -1;
	mov.b32 	%f33, %r13;
	add.f32 	%f34, %f28, %f33;
	mov.b32 	%r14, %f30;
	shfl.sync.down.b32	%r15|%p5, %r14, 8, 31, -1;
	mov.b32 	%f35, %r15;
	add.f32 	%f36, %f30, %f35;
	mov.b32 	%r16, %f32;
	shfl.sync.down.b32	%r17|%p6, %r16, 8, 31, -1;
	mov.b32 	%f37, %r17;
	add.f32 	%f38, %f32, %f37;
	mov.b32 	%r18, %f34;
	shfl.sync.down.b32	%r19|%p7, %r18, 4, 31, -1;
	mov.b32 	%f39, %r19;
	add.f32 	%f40, %f34, %f39;
	mov.b32 	%r20, %f36;
	shfl.sync.down.b32	%r21|%p8, %r20, 4, 31, -1;
	mov.b32 	%f41, %r21;
	add.f32 	%f42, %f36, %f41;
	mov.b32 	%r22, %f38;
	shfl.sync.down.b32	%r23|%p9, %r22, 4, 31, -1;
	mov.b32 	%f43, %r23;
	add.f32 	%f44, %f38, %f43;
	mov.b32 	%r24, %f40;
	shfl.sync.down.b32	%r25|%p10, %r24, 2, 31, -1;
	mov.b32 	%f45, %r25;
	add.f32 	%f46, %f40, %f45;
	mov.b32 	%r26, %f42;
	shfl.sync.down.b32	%r27|%p11, %r26, 2, 31, -1;
	mov.b32 	%f47, %r27;
	add.f32 	%f48, %f42, %f47;
	mov.b32 	%r28, %f44;
	shfl.sync.down.b32	%r29|%p12, %r28, 2, 31, -1;
	mov.b32 	%f49, %r29;
	add.f32 	%f50, %f44, %f49;
	mov.b32 	%r30, %f46;
	shfl.sync.down.b32	%r31|%p13, %r30, 1, 31, -1;
	mov.b32 	%f51, %r31;
	add.f32 	%f1, %f46, %f51;
	mov.b32 	%r32, %f48;
	shfl.sync.down.b32	%r33|%p14, %r32, 1, 31, -1;
	mov.b32 	%f52, %r33;
	add.f32 	%f2, %f48, %f52;
	mov.b32 	%r34, %f50;
	shfl.sync.down.b32	%r35|%p15, %r34, 1, 31, -1;
	mov.b32 	%f53, %r35;
	add.f32 	%f3, %f50, %f53;
	mov.u32 	%r36, %tid.x;
	mov.u32 	%r37, %tid.z;
	mov.u32 	%r38, %ntid.x;
	mad.lo.s32 	%r39, %r37, %r4, %r2;
	mad.lo.s32 	%r40, %r39, %r38, %r36;
	and.b32  	%r41, %r40, 31;
	setp.ne.s32 	%p16, %r41, 0;
	@%p16 bra 	$L__BB1_2;
	atom.global.add.f32 	%f54, [%rd1+12], %f1;
	atom.global.add.f32 	%f55, [%rd1+16], %f2;
	atom.global.add.f32 	%f56, [%rd1+20], %f3;
$L__BB1_2:
	ret;

}
	// .globl	_Z9bodyForceP4Bodyfi
.visible .entry _Z9bodyForceP4Bodyfi(
	.param .u64 .ptr .align 1 _Z9bodyForceP4Bodyfi_param_0,
	.param .f32 _Z9bodyForceP4Bodyfi_param_1,
	.param .u32 _Z9bodyForceP4Bodyfi_param_2
)
{
	.reg .pred 	%p<8>;
	.reg .b32 	%r<19>;
	.reg .b32 	%f<164>;
	.reg .b64 	%rd<15>;

	ld.param.u64 	%rd5, [_Z9bodyForceP4Bodyfi_param_0];
	ld.param.f32 	%f31, [_Z9bodyForceP4Bodyfi_param_1];
	ld.param.u32 	%r10, [_Z9bodyForceP4Bodyfi_param_2];
	cvta.to.global.u64 	%rd1, %rd5;
	mov.u32 	%r11, %tid.x;
	mov.u32 	%r12, %ctaid.x;
	mov.u32 	%r13, %ntid.x;
	mad.lo.s32 	%r1, %r12, %r13, %r11;
	setp.lt.s32 	%p1, %r10, 1;
	mov.f32 	%f161, 0f00000000;
	mov.f32 	%f162, %f161;
	mov.f32 	%f163, %f161;
	@%p1 bra 	$L__BB2_9;
	mul.wide.s32 	%rd6, %r1, 24;
	add.s64 	%rd7, %rd1, %rd6;
	ld.global.f32 	%f1, [%rd7];
	ld.global.f32 	%f2, [%rd7+4];
	ld.global.f32 	%f3, [%rd7+8];
	and.b32  	%r2, %r10, 3;
	setp.lt.u32 	%p2, %r10, 4;
	mov.f32 	%f163, 0f00000000;
	mov.b32 	%r18, 0;
	mov.f32 	%f162, %f163;
	mov.f32 	%f161, %f163;
	@%p2 bra 	$L__BB2_4;
	and.b32  	%r18, %r10, 2147483644;
	neg.s32 	%r16, %r18;
	add.s64 	%rd14, %rd1, 48;
	mov.f32 	%f163, 0f00000000;
$L__BB2_3:
	.pragma "nounroll";
	ld.global.f32 	%f36, [%rd14+-48];
	sub.f32 	%f37, %f36, %f1;
	ld.global.f32 	%f38, [%rd14+-44];
	sub.f32 	%f39, %f38, %f2;
	ld.global.f32 	%f40, [%rd14+-40];
	sub.f32 	%f41, %f40, %f3;
	mul.f32 	%f42, %f39, %f39;
	fma.rn.f32 	%f43, %f37, %f37, %f42;
	fma.rn.f32 	%f44, %f41, %f41, %f43;
	add.f32 	%f45, %f44, 0f3089705F;
	rsqrt.approx.f32 	%f46, %f45;
	mul.f32 	%f47, %f46, %f46;
	mul.f32 	%f48, %f46, %f47;
	fma.rn.f32 	%f49, %f37, %f48, %f161;
	fma.rn.f32 	%f50, %f39, %f48, %f162;
	fma.rn.f32 	%f51, %f41, %f48, %f163;
	ld.global.f32 	%f52, [%rd14+-24];
	sub.f32 	%f53, %f52, %f1;
	ld.global.f32 	%f54, [%rd14+-20];
	sub.f32 	%f55, %f54, %f2;
	ld.global.f32 	%f56, [%rd14+-16];
	sub.f32 	%f57, %f56, %f3;
	mul.f32 	%f58, %f55, %f55;
	fma.rn.f32 	%f59, %f53, %f53, %f58;
	fma.rn.f32 	%f60, %f57, %f57, %f59;
	add.f32 	%f61, %f60, 0f3089705F;
	rsqrt.approx.f32 	%f62, %f61;
	mul.f32 	%f63, %f62, %f62;
	mul.f32 	%f64, %f62, %f63;
	fma.rn.f32 	%f65, %f53, %f64, %f49;
	fma.rn.f32 	%f66, %f55, %f64, %f50;
	fma.rn.f32 	%f67, %f57, %f64, %f51;
	ld.global.f32 	%f68, [%rd14];
	sub.f32 	%f69, %f68, %f1;
	ld.global.f32 	%f70, [%rd14+4];
	sub.f32 	%f71, %f70, %f2;
	ld.global.f32 	%f72, [%rd14+8];
	sub.f32 	%f73, %f72, %f3;
	mul.f32 	%f74, %f71, %f71;
	fma.rn.f32 	%f75, %f69, %f69, %f74;
	fma.rn.f32 	%f76, %f73, %f73, %f75;
	add.f32 	%f77, %f76, 0f3089705F;
	rsqrt.approx.f32 	%f78, %f77;
	mul.f32 	%f79, %f78, %f78;
	mul.f32 	%f80, %f78, %f79;
	fma.rn.f32 	%f81, %f69, %f80, %f65;
	fma.rn.f32 	%f82, %f71, %f80, %f66;
	fma.rn.f32 	%f83, %f73, %f80, %f67;
	ld.global.f32 	%f84, [%rd14+24];
	sub.f32 	%f85, %f84, %f1;
	ld.global.f32 	%f86, [%rd14+28];
	sub.f32 	%f87, %f86, %f2;
	ld.global.f32 	%f88, [%rd14+32];
	sub.f32 	%f89, %f88, %f3;
	mul.f32 	%f90, %f87, %f87;
	fma.rn.f32 	%f91, %f85, %f85, %f90;
	fma.rn.f32 	%f92, %f89, %f89, %f91;
	add.f32 	%f93, %f92, 0f3089705F;
	rsqrt.approx.f32 	%f94, %f93;
	mul.f32 	%f95, %f94, %f94;
	mul.f32 	%f96, %f94, %f95;
	fma.rn.f32 	%f161, %f85, %f96, %f81;
	fma.rn.f32 	%f162, %f87, %f96, %f82;
	fma.rn.f32 	%f163, %f89, %f96, %f83;
	add.s32 	%r16, %r16, 4;
	add.s64 	%rd14, %rd14, 96;
	setp.ne.s32 	%p3, %r16, 0;
	@%p3 bra 	$L__BB2_3;
$L__BB2_4:
	setp.eq.s32 	%p4, %r2, 0;
	@%p4 bra 	$L__BB2_9;
	setp.eq.s32 	%p5, %r2, 1;
	@%p5 bra 	$L__BB2_7;
	mul.wide.u32 	%rd8, %r18, 24;
	add.s64 	%rd9, %rd1, %rd8;
	ld.global.f32 	%f98, [%rd9];
	sub.f32 	%f99, %f98, %f1;
	ld.global.f32 	%f100, [%rd9+4];
	sub.f32 	%f101, %f100, %f2;
	ld.global.f32 	%f102, [%rd9+8];
	sub.f32 	%f103, %f102, %f3;
	mul.f32 	%f104, %f101, %f101;
	fma.rn.f32 	%f105, %f99, %f99, %f104;
	fma.rn.f32 	%f106, %f103, %f103, %f105;
	add.f32 	%f107, %f106, 0f3089705F;
	rsqrt.approx.f32 	%f108, %f107;
	mul.f32 	%f109, %f108, %f108;
	mul.f32 	%f110, %f108, %f109;
	fma.rn.f32 	%f111, %f99, %f110, %f161;
	fma.rn.f32 	%f112, %f101, %f110, %f162;
	fma.rn.f32 	%f113, %f103, %f110, %f163;
	ld.global.f32 	%f114, [%rd9+24];
	sub.f32 	%f115, %f114, %f1;
	ld.global.f32 	%f116, [%rd9+28];
	sub.f32 	%f117, %f116, %f2;
	ld.global.f32 	%f118, [%rd9+32];
	sub.f32 	%f119, %f118, %f3;
	mul.f32 	%f120, %f117, %f117;
	fma.rn.f32 	%f121, %f115, %f115, %f120;
	fma.rn.f32 	%f122, %f119, %f119, %f121;
	add.f32 	%f123, %f122, 0f3089705F;
	rsqrt.approx.f32 	%f124, %f123;
	mul.f32 	%f125, %f124, %f124;
	mul.f32 	%f126, %f124, %f125;
	fma.rn.f32 	%f161, %f115, %f126, %f111;
	fma.rn.f32 	%f162, %f117, %f126, %f112;
	fma.rn.f32 	%f163, %f119, %f126, %f113;
	add.s32 	%r18, %r18, 2;
$L__BB2_7:
	and.b32  	%r15, %r10, 1;
	setp.eq.b32 	%p6, %r15, 1;
	not.pred 	%p7, %p6;
	@%p7 bra 	$L__BB2_9;
	mul.wide.u32 	%rd10, %r18, 24;
	add.s64 	%rd11, %rd1, %rd10;
	ld.global.f32 	%f127, [%rd11];
	sub.f32 	%f128, %f127, %f1;
	ld.global.f32 	%f129, [%rd11+4];
	sub.f32 	%f130, %f129, %f2;
	ld.global.f32 	%f131, [%rd11+8];
	sub.f32 	%f132, %f131, %f3;
	mul.f32 	%f133, %f130, %f130;
	fma.rn.f32 	%f134, %f128, %f128, %f133;
	fma.rn.f32 	%f135, %f132, %f132, %f134;
	add.f32 	%f136, %f135, 0f3089705F;
	rsqrt.approx.f32 	%f137, %f136;
	mul.f32 	%f138, %f137, %f137;
	mul.f32 	%f139, %f137, %f138;
	fma.rn.f32 	%f161, %f128, %f139, %f161;
	fma.rn.f32 	%f162, %f130, %f139, %f162;
	fma.rn.f32 	%f163, %f132, %f139, %f163;
$L__BB2_9:
	mul.wide.s32 	%rd12, %r1, 24;
	add.s64 	%rd13, %rd1, %rd12;
	ld.global.f32 	%f140, [%rd13+12];
	fma.rn.f32 	%f141, %f31, %f161, %f140;
	st.global.f32 	[%rd13+12], %f141;
	ld.global.f32 	%f142, [%rd13+16];
	fma.rn.f32 	%f143, %f31, %f162, %f142;
	st.global.f32 	[%rd13+16], %f143;
	ld.global.f32 	%f144, [%rd13+20];
	fma.rn.f32 	%f145, %f31, %f163, %f144;
	st.global.f32 	[%rd13+20], %f145;
	ret;

}


// ===== COMPILED SASS (sm_100) =====

	.target	sm_100

	.elftype	@"ET_EXEC"


//--------------------- .note.nv.tkinfo           --------------------------
	.section	.note.nv.tkinfo,"",@"SHT_NOTE"
	.sectionflags	@"SHF_NOTE_NV_TKINFO"
	.tkinfo
        /*0018*/ 	.word	0x00000002
        /*0030*/ 	.string	""
        /*0030*/ 	.string	"ptxas"
        /*0030*/ 	.string	"Cuda compilation tools, release 13.0, V13.0.88"
        /*0030*/ 	.string	"Build cuda_13.0.r13.0/compiler.36424714_0"
        /*0030*/ 	.string	"-arch sm_100 -m 64 "



//--------------------- .note.nv.cuinfo           --------------------------
	.section	.note.nv.cuinfo,"",@"SHT_NOTE"
	.sectionflags	@"SHF_NOTE_NV_CUINFO"
        /*0018*/ 	.short	0x0002
        /*001a*/ 	.short	0x0064
        /*001c*/ 	.short	0x0082
	.zero		2


//--------------------- .nv.info                  --------------------------
	.section	.nv.info,"",@"SHT_CUDA_INFO"
	.align	4


	//----- nvinfo : EIATTR_REGCOUNT
	.align		4
        /*0000*/ 	.byte	0x04, 0x2f
        /*0002*/ 	.short	(.L_1 - .L_0)
	.align		4
.L_0:
        /*0004*/ 	.word	index@(_Z18integratePositionsP4Bodyf)
        /*0008*/ 	.word	0x0000000c


	//----- nvinfo : EIATTR_FRAME_SIZE
	.align		4
.L_1:
        /*000c*/ 	.byte	0x04, 0x11
        /*000e*/ 	.short	(.L_3 - .L_2)
	.align		4
.L_2:
        /*0010*/ 	.word	index@(_Z18integratePositionsP4Bodyf)
        /*0014*/ 	.word	0x00000000


	//----- nvinfo : EIATTR_REGCOUNT
	.align		4
.L_3:
        /*0018*/ 	.byte	0x04, 0x2f
        /*001a*/ 	.short	(.L_5 - .L_4)
	.align		4
.L_4:
        /*001c*/ 	.word	index@(_Z19bodyForce_tile_shflP4Bodyf)
        /*0020*/ 	.word	0x00000016


	//----- nvinfo : EIATTR_FRAME_SIZE
	.align		4
.L_5:
        /*0024*/ 	.byte	0x04, 0x11
        /*0026*/ 	.short	(.L_7 - .L_6)
	.align		4
.L_6:
        /*0028*/ 	.word	index@(_Z19bodyForce_tile_shflP4Bodyf)
        /*002c*/ 	.word	0x00000000


	//----- nvinfo : EIATTR_REGCOUNT
	.align		4
.L_7:
        /*0030*/ 	.byte	0x04, 0x2f
        /*0032*/ 	.short	(.L_9 - .L_8)
	.align		4
.L_8:
        /*0034*/ 	.word	index@(_Z9bodyForceP4Bodyfi)
        /*0038*/ 	.word	0x00000020


	//----- nvinfo : EIATTR_FRAME_SIZE
	.align		4
.L_9:
        /*003c*/ 	.byte	0x04, 0x11
        /*003e*/ 	.short	(.L_11 - .L_10)
	.align		4
.L_10:
        /*0040*/ 	.word	index@(_Z9bodyForceP4Bodyfi)
        /*0044*/ 	.word	0x00000000


	//----- nvinfo : EIATTR_MIN_STACK_SIZE
	.align		4
.L_11:
        /*0048*/ 	.byte	0x04, 0x12
        /*004a*/ 	.short	(.L_13 - .L_12)
	.align		4
.L_12:
        /*004c*/ 	.word	index@(_Z9bodyForceP4Bodyfi)
        /*0050*/ 	.word	0x00000000


	//----- nvinfo : EIATTR_MIN_STACK_SIZE
	.align		4
.L_13:
        /*0054*/ 	.byte	0x04, 0x12
        /*0056*/ 	.short	(.L_15 - .L_14)
	.align		4
.L_14:
        /*0058*/ 	.word	index@(_Z19bodyForce_tile_shflP4Bodyf)
        /*005c*/ 	.word	0x00000000


	//----- nvinfo : EIATTR_MIN_STACK_SIZE
	.align		4
.L_15:
        /*0060*/ 	.byte	0x04, 0x12
        /*0062*/ 	.short	(.L_17 - .L_16)
	.align		4
.L_16:
        /*0064*/ 	.word	index@(_Z18integratePositionsP4Bodyf)
        /*0068*/ 	.word	0x00000000
.L_17:


//--------------------- .nv.compat                --------------------------
	.section	.nv.compat,"",@"SHT_CUDA_COMPAT_INFO"
	.align	4
        /*0000*/ 	.byte	0x02, 0x09, 0x00, 0x00, 0x02, 0x02, 0x01, 0x00, 0x02, 0x05, 0x05, 0x00, 0x03, 0x07, 0x01, 0x01
        /*0010*/ 	.byte	0x02, 0x03, 0x00, 0x00, 0x02, 0x06, 0x01, 0x00, 0x04, 0x0b, 0x08, 0x00, 0x01, 0x00, 0x00, 0x00
        /*0020*/ 	.byte	0x00, 0x00, 0x00, 0x00


//--------------------- .nv.info._Z9bodyForceP4Bodyfi --------------------------
	.section	.nv.info._Z9bodyForceP4Bodyfi,"",@"SHT_CUDA_INFO"
	.sectionflags	@""
	.align	4


	//----- nvinfo : EIATTR_CUDA_API_VERSION
	.align		4
        /*0000*/ 	.byte	0x04, 0x37
        /*0002*/ 	.short	(.L_19 - .L_18)
.L_18:
        /*0004*/ 	.word	0x00000082


	//----- nvinfo : EIATTR_KPARAM_INFO
	.align		4
.L_19:
        /*0008*/ 	.byte	0x04, 0x17
        /*000a*/ 	.short	(.L_21 - .L_20)
.L_20:
        /*000c*/ 	.word	0x00000000
        /*0010*/ 	.short	0x0002
        /*0012*/ 	.short	0x000c
        /*0014*/ 	.byte	0x00, 0xf0, 0x11, 0x00


	//----- nvinfo : EIATTR_KPARAM_INFO
	.align		4
.L_21:
        /*0018*/ 	.byte	0x04, 0x17
        /*001a*/ 	.short	(.L_23 - .L_22)
.L_22:
        /*001c*/ 	.word	0x00000000
        /*0020*/ 	.short	0x0001
        /*0022*/ 	.short	0x0008
        /*0024*/ 	.byte	0x00, 0xf0, 0x11, 0x00


	//----- nvinfo : EIATTR_KPARAM_INFO
	.align		4
.L_23:
        /*0028*/ 	.byte	0x04, 0x17
        /*002a*/ 	.short	(.L_25 - .L_24)
.L_24:
        /*002c*/ 	.word	0x00000000
        /*0030*/ 	.short	0x0000
        /*0032*/ 	.short	0x0000
        /*0034*/ 	.byte	0x00, 0xf5, 0x21, 0x00


	//----- nvinfo : EIATTR_SPARSE_MMA_MASK
	.align		4
.L_25:
        /*0038*/ 	.byte	0x03, 0x50
        /*003a*/ 	.short	0x0000


	//----- nvinfo : EIATTR_MAXREG_COUNT
	.align		4
        /*003c*/ 	.byte	0x03, 0x1b
        /*003e*/ 	.short	0x00ff


	//----- nvinfo : EIATTR_MERCURY_ISA_VERSION
	.align		4
        /*0040*/ 	.byte	0x03, 0x5f
        /*0042*/ 	.short	0x0101


	//----- nvinfo : EIATTR_VRC_CTA_INIT_COUNT
	.align		4
        /*0044*/ 	.byte	0x02, 0x4a
	.zero		1
	.zero		1


	//----- nvinfo : EIATTR_EXIT_INSTR_OFFSETS
	.align		4
        /*0048*/ 	.byte	0x04, 0x1c
        /*004a*/ 	.short	(.L_27 - .L_26)


	//   ....[0]....
.L_26:
        /*004c*/ 	.word	0x00000c10


	//----- nvinfo : EIATTR_CBANK_PARAM_SIZE
	.align		4
.L_27:
        /*0050*/ 	.byte	0x03, 0x19
        /*0052*/ 	.short	0x0010


	//----- nvinfo : EIATTR_PARAM_CBANK
	.align		4
        /*0054*/ 	.byte	0x04, 0x0a
        /*0056*/ 	.short	(.L_29 - .L_28)
	.align		4
.L_28:
        /*0058*/ 	.word	index@(.nv.constant0._Z9bodyForceP4Bodyfi)
        /*005c*/ 	.short	0x0380
        /*005e*/ 	.short	0x0010


	//----- nvinfo : EIATTR_SW_WAR
	.align		4
.L_29:
        /*0060*/ 	.byte	0x04, 0x36
        /*0062*/ 	.short	(.L_31 - .L_30)
.L_30:
        /*0064*/ 	.word	0x00000008
.L_31:


//--------------------- .nv.info._Z19bodyForce_tile_shflP4Bodyf --------------------------
	.section	.nv.info._Z19bodyForce_tile_shflP4Bodyf,"",@"SHT_CUDA_INFO"
	.sectionflags	@""
	.align	4


	//----- nvinfo : EIATTR_CUDA_API_VERSION
	.align		4
        /*0000*/ 	.byte	0x04, 0x37
        /*0002*/ 	.short	(.L_33 - .L_32)
.L_32:
        /*0004*/ 	.word	0x00000082


	//----- nvinfo : EIATTR_KPARAM_INFO
	.align		4
.L_33:
        /*0008*/ 	.byte	0x04, 0x17
        /*000a*/ 	.short	(.L_35 - .L_34)
.L_34:
        /*000c*/ 	.word	0x00000000
        /*0010*/ 	.short	0x0001
        /*0012*/ 	.short	0x0008
        /*0014*/ 	.byte	0x00, 0xf0, 0x11, 0x00


	//----- nvinfo : EIATTR_KPARAM_INFO
	.align		4
.L_35:
        /*0018*/ 	.byte	0x04, 0x17
        /*001a*/ 	.short	(.L_37 - .L_36)
.L_36:
        /*001c*/ 	.word	0x00000000
        /*0020*/ 	.short	0x0000
        /*0022*/ 	.short	0x0000
        /*0024*/ 	.byte	0x00, 0xf5, 0x21, 0x00


	//----- nvinfo : EIATTR_SPARSE_MMA_MASK
	.align		4
.L_37:
        /*0028*/ 	.byte	0x03, 0x50
        /*002a*/ 	.short	0x0000


	//----- nvinfo : EIATTR_MAXREG_COUNT
	.align		4
        /*002c*/ 	.byte	0x03, 0x1b
        /*002e*/ 	.short	0x00ff


	//----- nvinfo : EIATTR_MERCURY_ISA_VERSION
	.align		4
        /*0030*/ 	.byte	0x03, 0x5f
        /*0032*/ 	.short	0x0101


	//----- nvinfo : EIATTR_COOP_GROUP_MASK_REGIDS
	.align		4
        /*0034*/ 	.byte	0x04, 0x29
        /*0036*/ 	.short	(.L_39 - .L_38)


	//   ....[0]....
.L_38:
        /*0038*/ 	.word	0xffffffff


	//   ....[1]....
        /*003c*/ 	.word	0xffffffff


	//   ....[2]....
        /*0040*/ 	.word	0xffffffff


	//   ....[3]....
        /*0044*/ 	.word	0xffffffff


	//   ....[4]....
        /*0048*/ 	.word	0xffffffff


	//   ....[5]....
        /*004c*/ 	.word	0xffffffff


	//   ....[6]....
        /*0050*/ 	.word	0xffffffff


	//   ....[7]....
        /*0054*/ 	.word	0xffffffff


	//   ....[8]....
        /*0058*/ 	.word	0xffffffff


	//   ....[9]....
        /*005c*/ 	.word	0xffffffff


	//   ....[10]....
        /*0060*/ 	.word	0xffffffff


	//   ....[11]....
        /*0064*/ 	.word	0xffffffff


	//   ....[12]....
        /*0068*/ 	.word	0xffffffff


	//   ....[13]....
        /*006c*/ 	.word	0xffffffff


	//   ....[14]....
        /*0070*/ 	.word	0xffffffff


	//----- nvinfo : EIATTR_COOP_GROUP_INSTR_OFFSETS
	.align		4
.L_39:
        /*0074*/ 	.byte	0x04, 0x28
        /*0076*/ 	.short	(.L_41 - .L_40)


	//   ....[0]....
.L_40:
        /*0078*/ 	.word	0x000002a0


	//   ....[1]....
        /*007c*/ 	.word	0x000002b0


	//   ....[2]....
        /*0080*/ 	.word	0x000002c0


	//   ....[3]....
        /*0084*/ 	.word	0x000002f0


	//   ....[4]....
        /*0088*/ 	.word	0x00000310


	//   ....[5]....
        /*008c*/ 	.word	0x00000320


	//   ....[6]....
        /*0090*/ 	.word	0x00000350


	//   ....[7]....
        /*0094*/ 	.word	0x00000370


	//   ....[8]....
        /*0098*/ 	.word	0x00000380


	//   ....[9]....
        /*009c*/ 	.word	0x000003b0


	//   ....[10]....
        /*00a0*/ 	.word	0x000003d0


	//   ....[11]....
        /*00a4*/ 	.word	0x000003e0


	//   ....[12]....
        /*00a8*/ 	.word	0x00000410


	//   ....[13]....
        /*00ac*/ 	.word	0x00000430


	//   ....[14]....
        /*00b0*/ 	.word	0x00000440


	//----- nvinfo : EIATTR_VRC_CTA_INIT_COUNT
	.align		4
.L_41:
        /*00b4*/ 	.byte	0x02, 0x4a
	.zero		1
	.zero		1


	//----- nvinfo : EIATTR_EXIT_INSTR_OFFSETS
	.align		4
        /*00b8*/ 	.byte	0x04, 0x1c
        /*00ba*/ 	.short	(.L_43 - .L_42)


	//   ....[0]....
.L_42:
        /*00bc*/ 	.word	0x00000480


	//   ....[1]....
        /*00c0*/ 	.word	0x000004c0


	//----- nvinfo : EIATTR_CBANK_PARAM_SIZE
	.align		4
.L_43:
        /*00c4*/ 	.byte	0x03, 0x19
        /*00c6*/ 	.short	0x000c


	//----- nvinfo : EIATTR_PARAM_CBANK
	.align		4
        /*00c8*/ 	.byte	0x04, 0x0a
        /*00ca*/ 	.short	(.L_45 - .L_44)
	.align		4
.L_44:
        /*00cc*/ 	.word	index@(.nv.constant0._Z19bodyForce_tile_shflP4Bodyf)
        /*00d0*/ 	.short	0x0380
        /*00d2*/ 	.short	0x000c


	//----- nvinfo : EIATTR_SW_WAR
	.align		4
.L_45:
        /*00d4*/ 	.byte	0x04, 0x36
        /*00d6*/ 	.short	(.L_47 - .L_46)
.L_46:
        /*00d8*/ 	.word	0x00000008
.L_47:


//--------------------- .nv.info._Z18integratePositionsP4Bodyf --------------------------
	.section	.nv.info._Z18integratePositionsP4Bodyf,"",@"SHT_CUDA_INFO"
	.sectionflags	@""
	.align	4


	//----- nvinfo : EIATTR_CUDA_API_VERSION
	.align		4
        /*0000*/ 	.byte	0x04, 0x37
        /*0002*/ 	.short	(.L_49 - .L_48)
.L_48:
        /*0004*/ 	.word	0x00000082


	//----- nvinfo : EIATTR_KPARAM_INFO
	.align		4
.L_49:
        /*0008*/ 	.byte	0x04, 0x17
        /*000a*/ 	.short	(.L_51 - .L_50)
.L_50:
        /*000c*/ 	.word	0x00000000
        /*0010*/ 	.short	0x0001
        /*0012*/ 	.short	0x0008
        /*0014*/ 	.byte	0x00, 0xf0, 0x11, 0x00


	//----- nvinfo : EIATTR_KPARAM_INFO
	.align		4
.L_51:
        /*0018*/ 	.byte	0x04, 0x17
        /*001a*/ 	.short	(.L_53 - .L_52)
.L_52:
        /*001c*/ 	.word	0x00000000
        /*0020*/ 	.short	0x0000
        /*0022*/ 	.short	0x0000
        /*0024*/ 	.byte	0x00, 0xf5, 0x21, 0x00


	//----- nvinfo : EIATTR_SPARSE_MMA_MASK
	.align		4
.L_53:
        /*0028*/ 	.byte	0x03, 0x50
        /*002a*/ 	.short	0x0000


	//----- nvinfo : EIATTR_MAXREG_COUNT
	.align		4
        /*002c*/ 	.byte	0x03, 0x1b
        /*002e*/ 	.short	0x00ff


	//----- nvinfo : EIATTR_MERCURY_ISA_VERSION
	.align		4
        /*0030*/ 	.byte	0x03, 0x5f
        /*0032*/ 	.short	0x0101


	//----- nvinfo : EIATTR_VRC_CTA_INIT_COUNT
	.align		4
        /*0034*/ 	.byte	0x02, 0x4a
	.zero		1
	.zero		1


	//----- nvinfo : EIATTR_EXIT_INSTR_OFFSETS
	.align		4
        /*0038*/ 	.byte	0x04, 0x1c
        /*003a*/ 	.short	(.L_55 - .L_54)


	//   ....[0]....
.L_54:
        /*003c*/ 	.word	0x00000150


	//----- nvinfo : EIATTR_CBANK_PARAM_SIZE
	.align		4
.L_55:
        /*0040*/ 	.byte	0x03, 0x19
        /*0042*/ 	.short	0x000c


	//----- nvinfo : EIATTR_PARAM_CBANK
	.align		4
        /*0044*/ 	.byte	0x04, 0x0a
        /*0046*/ 	.short	(.L_57 - .L_56)
	.align		4
.L_56:
        /*0048*/ 	.word	index@(.nv.constant0._Z18integratePositionsP4Bodyf)
        /*004c*/ 	.short	0x0380
        /*004e*/ 	.short	0x000c


	//----- nvinfo : EIATTR_SW_WAR
	.align		4
.L_57:
        /*0050*/ 	.byte	0x04, 0x36
        /*0052*/ 	.short	(.L_59 - .L_58)
.L_58:
        /*0054*/ 	.word	0x00000008
.L_59:


//--------------------- .nv.callgraph             --------------------------
	.section	.nv.callgraph,"",@"SHT_CUDA_CALLGRAPH"
	.align	4
	.sectionentsize	8
	.align		4
        /*0000*/ 	.word	0x00000000
	.align		4
        /*0004*/ 	.word	0xffffffff
	.align		4
        /*0008*/ 	.word	0x00000000
	.align		4
        /*000c*/ 	.word	0xfffffffe
	.align		4
        /*0010*/ 	.word	0x00000000
	.align		4
        /*0014*/ 	.word	0xfffffffd
	.align		4
        /*0018*/ 	.word	0x00000000
	.align		4
        /*001c*/ 	.word	0xfffffffc


//--------------------- .text._Z9bodyForceP4Bodyfi --------------------------
	.section	.text._Z9bodyForceP4Bodyfi,"ax",@progbits
	.align	128
        .global         _Z9bodyForceP4Bodyfi
        .type           _Z9bodyForceP4Bodyfi,@function
        .size           _Z9bodyForceP4Bodyfi,(.L_x_7 - _Z9bodyForceP4Bodyfi)
        .other          _Z9bodyForceP4Bodyfi,@"STO_CUDA_ENTRY STV_DEFAULT"
_Z9bodyForceP4Bodyfi:
.text._Z9bodyForceP4Bodyfi:
[----:B------:R-:W-:Y:S01]  /*0000*/  LDC R1, c[0x0][0x37c] ;  /* 0x0000df00ff017b82 */ /* 0x000fe20000000800 */
[----:B------:R-:W0:Y:S01]  /*0010*/  S2R R7, SR_TID.X ;  /* 0x0000000000077919 */ /* 0x000e220000002100 */
[----:B------:R-:W1:Y:S06]  /*0020*/  LDCU UR6, c[0x0][0x38c] ;  /* 0x00007180ff0677ac */ /* 0x000e6c0008000800 */
[----:B------:R-:W0:Y:S01]  /*0030*/  S2UR UR4, SR_CTAID.X ;  /* 0x00000000000479c3 */ /* 0x000e220000002500 */
[----:B------:R-:W-:Y:S01]  /*0040*/  HFMA2 R15, -RZ, RZ, 0, 0 ;  /* 0x00000000ff0f7431 */ /* 0x000fe200000001ff */
[----:B------:R-:W-:Y:S01]  /*0050*/  MOV R19, RZ ;  /* 0x000000ff00137202 */ /* 0x000fe20000000f00 */
[----:B------:R-:W2:Y:S05]  /*0060*/  LDCU.64 UR10, c[0x0][0x358] ;  /* 0x00006b00ff0a77ac */ /* 0x000eaa0008000a00 */
[----:B------:R-:W0:Y:S01]  /*0070*/  LDC R0, c[0x0][0x360] ;  /* 0x0000d800ff007b82 */ /* 0x000e220000000800 */
[----:B-1----:R-:W-:Y:S01]  /*0080*/  UISETP.GE.AND UP0, UPT, UR6, 0x1, UPT ;  /* 0x000000010600788c */ /* 0x002fe2000bf06270 */
[----:B0-----:R-:W-:-:S02]  /*0090*/  IMAD R7, R0, UR4, R7 ;  /* 0x0000000400077c24 */ /* 0x001fc4000f8e0207 */
[----:B------:R-:W-:-:S06]  /*00a0*/  HFMA2 R0, -RZ, RZ, 0, 0 ;  /* 0x00000000ff007431 */ /* 0x000fcc00000001ff */
[----:B--2---:R-:W-:Y:S05]  /*00b0*/  BRA.U !UP0, `(.L_x_0) ;  /* 0x0000000908a47547 */ /* 0x004fea000b800000 */
[----:B------:R-:W0:Y:S02]  /*00c0*/  LDC.64 R4, c[0x0][0x380] ;  /* 0x0000e000ff047b82 */ /* 0x000e240000000a00 */
[----:B0-----:R-:W-:-:S05]  /*00d0*/  IMAD.WIDE R2, R7, 0x18, R4 ;  /* 0x0000001807027825 */ /* 0x001fca00078e0204 */
[----:B------:R0:W5:Y:S04]  /*00e0*/  LDG.E R6, desc[UR10][R2.64] ;  /* 0x0000000a02067981 */ /* 0x000168000c1e1900 */
[----:B------:R0:W5:Y:S04]  /*00f0*/  LDG.E R8, desc[UR10][R2.64+0x4] ;  /* 0x0000040a02087981 */ /* 0x000168000c1e1900 */
[----:B------:R0:W5:Y:S01]  /*0100*/  LDG.E R9, desc[UR10][R2.64+0x8] ;  /* 0x0000080a02097981 */ /* 0x000162000c1e1900 */
[----:B------:R-:W-:Y:S01]  /*0110*/  UISETP.GE.U32.AND UP1, UPT, UR6, 0x4, UPT ;  /* 0x000000040600788c */ /* 0x000fe2000bf26070 */
[----:B------:R-:W-:Y:S01]  /*0120*/  MOV R0, RZ ;  /* 0x000000ff00007202 */ /* 0x000fe20000000f00 */
[----:B------:R-:W-:Y:S01]  /*0130*/  ULOP3.LUT UR7, UR6, 0x3, URZ, 0xc0, !UPT ;  /* 0x0000000306077892 */ /* 0x000fe2000f8ec0ff */
[----:B------:R-:W-:-:S02]  /*0140*/  MOV R11, RZ ;  /* 0x000000ff000b7202 */ /* 0x000fc40000000f00 */
[----:B------:R-:W-:Y:S01]  /*0150*/  MOV R19, RZ ;  /* 0x000000ff00137202 */ /* 0x000fe20000000f00 */
[----:B------:R-:W-:Y:S01]  /*0160*/  UISETP.NE.AND UP0, UPT, UR7, URZ, UPT ;  /* 0x000000ff0700728c */ /* 0x000fe2000bf05270 */
[----:B------:R-:W-:Y:S02]  /*0170*/  MOV R15, RZ ;  /* 0x000000ff000f7202 */ /* 0x000fe40000000f00 */
[----:B0-----:R-:W-:Y:S08]  /*0180*/  BRA.U !UP1, `(.L_x_1) ;  /* 0x0000000509687547 */ /* 0x001ff0000b800000 */
[----:B------:R-:W0:Y:S01]  /*0190*/  LDCU.64 UR4, c[0x0][0x380] ;  /* 0x00007000ff0477ac */ /* 0x000e220008000a00 */
[----:B------:R-:W-:Y:S01]  /*01a0*/  MOV R0, RZ ;  /* 0x000000ff00007202 */ /* 0x000fe20000000f00 */
[----:B------:R-:W-:-:S04]  /*01b0*/  ULOP3.LUT UR8, UR6, 0x7ffffffc, URZ, 0xc0, !UPT ;  /* 0x7ffffffc06087892 */ /* 0x000fc8000f8ec0ff */
[----:B------:R-:W-:Y:S02]  /*01c0*/  UIADD3 UR9, UPT, UPT, -UR8, URZ, URZ ;  /* 0x000000ff08097290 */ /* 0x000fe4000fffe1ff */
[----:B------:R-:W-:Y:S01]  /*01d0*/  MOV R11, UR8 ;  /* 0x00000008000b7c02 */ /* 0x000fe20008000f00 */
[----:B0-----:R-:W-:-:S04]  /*01e0*/  UIADD3 UR4, UP1, UPT, UR4, 0x30, URZ ;  /* 0x0000003004047890 */ /* 0x001fc8000ff3e0ff */
[----:B------:R-:W-:Y:S02]  /*01f0*/  UIADD3.X UR5, UPT, UPT, URZ, UR5, URZ, UP1, !UPT ;  /* 0x00000005ff057290 */ /* 0x000fe40008ffe4ff */
[----:B------:R-:W-:-:S04]  /*0200*/  MOV R2, UR4 ;  /* 0x0000000400027c02 */ /* 0x000fc80008000f00 */
[----:B------:R-:W-:-:S07]  /*0210*/  MOV R3, UR5 ;  /* 0x0000000500037c02 */ /* 0x000fce0008000f00 */
.L_x_2:
[----:B------:R-:W2:Y:S04]  /*0220*/  LDG.E R16, desc[UR10][R2.64+-0x2c] ;  /* 0xffffd40a02107981 */ /* 0x000ea8000c1e1900 */
[----:B------:R-:W3:Y:S04]  /*0230*/  LDG.E R13, desc[UR10][R2.64+-0x30] ;  /* 0xffffd00a020d7981 */ /* 0x000ee8000c1e1900 */
[----:B------:R-:W4:Y:S04]  /*0240*/  LDG.E R10, desc[UR10][R2.64+-0x28] ;  /* 0xffffd80a020a7981 */ /* 0x000f28000c1e1900 */
        /* <DEDUP_REMOVED lines=8> */
[----:B------:R-:W4:Y:S01]  /*02d0*/  LDG.E R12, desc[UR10][R2.64+0x20] ;  /* 0x0000200a020c7981 */ /* 0x000f22000c1e1900 */
[----:B------:R-:W-:-:S04]  /*02e0*/  UIADD3 UR9, UPT, UPT, UR9, 0x4, URZ ;  /* 0x0000000409097890 */ /* 0x000fc8000fffe0ff */
[----:B------:R-:W-:Y:S01]  /*02f0*/  UISETP.NE.AND UP1, UPT, UR9, URZ, UPT ;  /* 0x000000ff0900728c */ /* 0x000fe2000bf25270 */
[----:B--2--5:R-:W-:Y:S01]  /*0300*/  FADD R16, -R8, R16 ;  /* 0x0000001008107221 */ /* 0x024fe20000000100 */
[----:B---3--:R-:W-:-:S03]  /*0310*/  FADD R14, -R6, R13 ;  /* 0x0000000d060e7221 */ /* 0x008fc60000000100 */
[----:B------:R-:W-:Y:S01]  /*0320*/  FMUL R22, R16, R16 ;  /* 0x0000001010167220 */ /* 0x000fe20000400000 */
[----:B----4-:R-:W-:-:S03]  /*0330*/  FADD R13, -R9, R10 ;  /* 0x0000000a090d7221 */ /* 0x010fc60000000100 */
[----:B------:R-:W-:-:S04]  /*0340*/  FFMA R22, R14, R14, R22 ;  /* 0x0000000e0e167223 */ /* 0x000fc80000000016 */
[----:B------:R-:W-:-:S04]  /*0350*/  FFMA R22, R13, R13, R22 ;  /* 0x0000000d0d167223 */ /* 0x000fc80000000016 */
[----:B------:R-:W-:-:S05]  /*0360*/  FADD R24, R22, 9.9999997171806853657e-10 ;  /* 0x3089705f16187421 */ /* 0x000fca0000000000 */
[----:B------:R-:W-:Y:S01]  /*0370*/  FSETP.GEU.AND P0, PT, |R24|, 1.175494350822287508e-38, PT ;  /* 0x008000001800780b */ /* 0x000fe20003f0e200 */
[C---:B------:R-:W-:Y:S01]  /*0380*/  FADD R20, -R9.reuse, R20 ;  /* 0x0000001409147221 */ /* 0x040fe20000000100 */
[----:B------:R-:W-:Y:S01]  /*0390*/  FADD R23, -R6, R23 ;  /* 0x0000001706177221 */ /* 0x000fe20000000100 */
[----:B------:R-:W-:-:S10]  /*03a0*/  FADD R18, -R9, R18 ;  /* 0x0000001209127221 */ /* 0x000fd40000000100 */
[----:B------:R-:W-:Y:S01]  /*03b0*/  @!P0 FMUL R24, R24, 16777216 ;  /* 0x4b80000018188820 */ /* 0x000fe20000400000 */
[----:B------:R-:W-:-:S03]  /*03c0*/  FADD R21, -R8, R21 ;  /* 0x0000001508157221 */ /* 0x000fc60000000100 */
[----:B------:R-:W0:Y:S01]  /*03d0*/  MUFU.RSQ R10, R24 ;  /* 0x00000018000a7308 */ /* 0x000e220000001400 */
[----:B------:R-:W-:Y:S01]  /*03e0*/  FADD R17, -R6, R17 ;  /* 0x0000001106117221 */ /* 0x000fe20000000100 */
[----:B------:R-:W-:Y:S01]  /*03f0*/  FADD R12, -R9, R12 ;  /* 0x0000000c090c7221 */ /* 0x000fe20000000100 */
[----:B0-----:R-:W-:-:S04]  /*0400*/  @!P0 FMUL R10, R10, 4096 ;  /* 0x458000000a0a8820 */ /* 0x001fc80000400000 */
[----:B------:R-:W-:-:S04]  /*0410*/  FMUL R22, R10, R10 ;  /* 0x0000000a0a167220 */ /* 0x000fc80000400000 */
[----:B------:R-:W-:Y:S01]  /*0420*/  FMUL R10, R10, R22 ;  /* 0x000000160a0a7220 */ /* 0x000fe20000400000 */
[----:B------:R-:W-:-:S03]  /*0430*/  FADD R22, -R8, R25 ;  /* 0x0000001908167221 */ /* 0x000fc60000000100 */
[-C--:B------:R-:W-:Y:S01]  /*0440*/  FFMA R14, R14, R10.reuse, R15 ;  /* 0x0000000a0e0e7223 */ /* 0x080fe2000000000f */
[----:B------:R-:W-:Y:S01]  /*0450*/  FADD R15, -R8, R29 ;  /* 0x0000001d080f7221 */ /* 0x000fe20000000100 */
[----:B------:R-:W-:Y:S01]  /*0460*/  FFMA R16, R16, R10, R19 ;  /* 0x0000000a10107223 */ /* 0x000fe20000000013 */
[----:B------:R-:W-:Y:S01]  /*0470*/  FADD R19, -R6, R27 ;  /* 0x0000001b06137221 */ /* 0x000fe20000000100 */
[----:B------:R-:W-:Y:S01]  /*0480*/  FMUL R24, R22, R22 ;  /* 0x0000001616187220 */ /* 0x000fe20000400000 */
[----:B------:R-:W-:Y:S01]  /*0490*/  FMUL R26, R15, R15 ;  /* 0x0000000f0f1a7220 */ /* 0x000fe20000400000 */
[----:B------:R-:W-:Y:S02]  /*04a0*/  FFMA R13, R13, R10, R0 ;  /* 0x0000000a0d0d7223 */ /* 0x000fe40000000000 */
[----:B------:R-:W-:Y:S01]  /*04b0*/  FFMA R27, R23, R23, R24 ;  /* 0x00000017171b7223 */ /* 0x000fe20000000018 */
[----:B------:R-:W-:Y:S01]  /*04c0*/  FFMA R25, R19, R19, R26 ;  /* 0x0000001313197223 */ /* 0x000fe2000000001a */
[----:B------:R-:W-:-:S02]  /*04d0*/  FMUL R24, R21, R21 ;  /* 0x0000001515187220 */ /* 0x000fc40000400000 */
[----:B------:R-:W-:Y:S01]  /*04e0*/  FFMA R27, R18, R18, R27 ;  /* 0x00000012121b7223 */ /* 0x000fe2000000001b */
[----:B------:R-:W-:Y:S01]  /*04f0*/  FFMA R25, R20, R20, R25 ;  /* 0x0000001414197223 */ /* 0x000fe20000000019 */
[----:B------:R-:W-:Y:S02]  /*0500*/  FFMA R29, R17, R17, R24 ;  /* 0x00000011111d7223 */ /* 0x000fe40000000018 */
[----:B------:R-:W-:Y:S01]  /*0510*/  FADD R28, R27, 9.9999997171806853657e-10 ;  /* 0x3089705f1b1c7421 */ /* 0x000fe20000000000 */
[----:B------:R-:W-:Y:S01]  /*0520*/  FADD R25, R25, 9.9999997171806853657e-10 ;  /* 0x3089705f19197421 */ /* 0x000fe20000000000 */
[----:B------:R-:W-:-:S03]  /*0530*/  FFMA R29, R12, R12, R29 ;  /* 0x0000000c0c1d7223 */ /* 0x000fc6000000001d */
[----:B------:R-:W-:Y:S01]  /*0540*/  FSETP.GEU.AND P1, PT, |R28|, 1.175494350822287508e-38, PT ;  /* 0x008000001c00780b */ /* 0x000fe20003f2e200 */
[----:B------:R-:W-:Y:S01]  /*0550*/  FADD R29, R29, 9.9999997171806853657e-10 ;  /* 0x3089705f1d1d7421 */ /* 0x000fe20000000000 */
[----:B------:R-:W-:-:S04]  /*0560*/  FSETP.GEU.AND P0, PT, |R25|, 1.175494350822287508e-38, PT ;  /* 0x008000001900780b */ /* 0x000fc80003f0e200 */
[----:B------:R-:W-:-:S07]  /*0570*/  FSETP.GEU.AND P2, PT, |R29|, 1.175494350822287508e-38, PT ;  /* 0x008000001d00780b */ /* 0x000fce0003f4e200 */
[----:B------:R-:W-:Y:S02]  /*0580*/  @!P1 FMUL R28, R28, 16777216 ;  /* 0x4b8000001c1c9820 */ /* 0x000fe40000400000 */
[----:B------:R-:W-:Y:S02]  /*0590*/  @!P0 FMUL R25, R25, 16777216 ;  /* 0x4b80000019198820 */ /* 0x000fe40000400000 */
[----:B------:R-:W0:Y:S02]  /*05a0*/  MUFU.RSQ R24, R28 ;  /* 0x0000001c00187308 */ /* 0x000e240000001400 */
[----:B------:R-:W-:-:S06]  /*05b0*/  @!P2 FMUL R29, R29, 16777216 ;  /* 0x4b8000001d1da820 */ /* 0x000fcc0000400000 */
[----:B------:R-:W1:Y:S08]  /*05c0*/  MUFU.RSQ R26, R25 ;  /* 0x00000019001a7308 */ /* 0x000e700000001400 */
[----:B------:R2:W3:Y:S01]  /*05d0*/  MUFU.RSQ R0, R29 ;  /* 0x0000001d00007308 */ /* 0x0004e20000001400 */
[----:B0-----:R-:W-:Y:S01]  /*05e0*/  @!P1 FMUL R24, R24, 4096 ;  /* 0x4580000018189820 */ /* 0x001fe20000400000 */
[----:B-1----:R-:W-:-:S03]  /*05f0*/  @!P0 FMUL R26, R26, 4096 ;  /* 0x458000001a1a8820 */ /* 0x002fc60000400000 */
[----:B--2---:R-:W-:Y:S01]  /*0600*/  FMUL R29, R24, R24 ;  /* 0x00000018181d7220 */ /* 0x004fe20000400000 */
[----:B------:R-:W-:Y:S01]  /*0610*/  IADD3 R2, P0, PT, R2, 0x60, RZ ;  /* 0x0000006002027810 */ /* 0x000fe20007f1e0ff */
[----:B------:R-:W-:-:S03]  /*0620*/  FMUL R27, R26, R26 ;  /* 0x0000001a1a1b7220 */ /* 0x000fc60000400000 */
[----:B------:R-:W-:Y:S01]  /*0630*/  IADD3.X R3, PT, PT, RZ, R3, RZ, P0, !PT ;  /* 0x00000003ff037210 */ /* 0x000fe200007fe4ff */
[----:B------:R-:W-:Y:S01]  /*0640*/  FMUL R27, R26, R27 ;  /* 0x0000001b1a1b7220 */ /* 0x000fe20000400000 */
[----:B---3--:R-:W-:-:S03]  /*0650*/  @!P2 FMUL R0, R0, 4096 ;  /* 0x458000000000a820 */ /* 0x008fc60000400000 */
[----:B------:R-:W-:Y:S01]  /*0660*/  FFMA R14, R19, R27, R14 ;  /* 0x0000001b130e7223 */ /* 0x000fe2000000000e */
[----:B------:R-:W-:Y:S01]  /*0670*/  FMUL R19, R24, R29 ;  /* 0x0000001d18137220 */ /* 0x000fe20000400000 */
[-C--:B------:R-:W-:Y:S01]  /*0680*/  FFMA R15, R15, R27.reuse, R16 ;  /* 0x0000001b0f0f7223 */ /* 0x080fe20000000010 */
[----:B------:R-:W-:Y:S02]  /*0690*/  FFMA R13, R20, R27, R13 ;  /* 0x0000001b140d7223 */ /* 0x000fe4000000000d */
[-C--:B------:R-:W-:Y:S01]  /*06a0*/  FFMA R14, R23, R19.reuse, R14 ;  /* 0x00000013170e7223 */ /* 0x080fe2000000000e */
[----:B------:R-:W-:Y:S01]  /*06b0*/  FMUL R23, R0, R0 ;  /* 0x0000000000177220 */ /* 0x000fe20000400000 */
[-C--:B------:R-:W-:Y:S01]  /*06c0*/  FFMA R22, R22, R19.reuse, R15 ;  /* 0x0000001316167223 */ /* 0x080fe2000000000f */
[----:B------:R-:W-:Y:S02]  /*06d0*/  FFMA R13, R18, R19, R13 ;  /* 0x00000013120d7223 */ /* 0x000fe4000000000d */
[----:B------:R-:W-:-:S04]  /*06e0*/  FMUL R0, R0, R23 ;  /* 0x0000001700007220 */ /* 0x000fc80000400000 */
[-C--:B------:R-:W-:Y:S01]  /*06f0*/  FFMA R15, R17, R0.reuse, R14 ;  /* 0x00000000110f7223 */ /* 0x080fe2000000000e */
[-C--:B------:R-:W-:Y:S01]  /*0700*/  FFMA R19, R21, R0.reuse, R22 ;  /* 0x0000000015137223 */ /* 0x080fe20000000016 */
[----:B------:R-:W-:Y:S01]  /*0710*/  FFMA R0, R12, R0, R13 ;  /* 0x000000000c007223 */ /* 0x000fe2000000000d */
[----:B------:R-:W-:Y:S06]  /*0720*/  BRA.U UP1, `(.L_x_2) ;  /* 0xfffffff901bc7547 */ /* 0x000fec000b83ffff */
.L_x_1:
[----:B------:R-:W-:Y:S05]  /*0730*/  BRA.U !UP0, `(.L_x_0) ;  /* 0x0000000508047547 */ /* 0x000fea000b800000 */
[----:B------:R-:W-:Y:S02]  /*0740*/  UISETP.NE.AND UP0, UPT, UR7, 0x1, UPT ;  /* 0x000000010700788c */ /* 0x000fe4000bf05270 */
[----:B------:R-:W-:-:S04]  /*0750*/  ULOP3.LUT UR4, UR6, 0x1, URZ, 0xc0, !UPT ;  /* 0x0000000106047892 */ /* 0x000fc8000f8ec0ff */
[----:B------:R-:W-:-:S03]  /*0760*/  UISETP.NE.U32.AND UP1, UPT, UR4, 0x1, UPT ;  /* 0x000000010400788c */ /* 0x000fc6000bf25070 */
[----:B------:R-:W-:Y:S08]  /*0770*/  BRA.U !UP0, `(.L_x_3) ;  /* 0x0000000108a07547 */ /* 0x000ff0000b800000 */
[----:B------:R-:W-:-:S05]  /*0780*/  IMAD.WIDE.U32 R2, R11, 0x18, R4 ;  /* 0x000000180b027825 */ /* 0x000fca00078e0004 */
[----:B------:R-:W2:Y:S04]  /*0790*/  LDG.E R17, desc[UR10][R2.64+0x4] ;  /* 0x0000040a02117981 */ /* 0x000ea8000c1e1900 */
[----:B------:R-:W3:Y:S04]  /*07a0*/  LDG.E R21, desc[UR10][R2.64+0x1c] ;  /* 0x00001c0a02157981 */ /* 0x000ee8000c1e1900 */
[----:B------:R-:W4:Y:S04]  /*07b0*/  LDG.E R13, desc[UR10][R2.64] ;  /* 0x0000000a020d7981 */ /* 0x000f28000c1e1900 */
[----:B------:R-:W4:Y:S04]  /*07c0*/  LDG.E R16, desc[UR10][R2.64+0x8] ;  /* 0x0000080a02107981 */ /* 0x000f28000c1e1900 */
[----:B------:R-:W4:Y:S04]  /*07d0*/  LDG.E R23, desc[UR10][R2.64+0x18] ;  /* 0x0000180a02177981 */ /* 0x000f28000c1e1900 */
[----:B------:R-:W4:Y:S01]  /*07e0*/  LDG.E R20, desc[UR10][R2.64+0x20] ;  /* 0x0000200a02147981 */ /* 0x000f22000c1e1900 */
[----:B------:R-:W-:Y:S01]  /*07f0*/  IADD3 R11, PT, PT, R11, 0x2, RZ ;  /* 0x000000020b0b7810 */ /* 0x000fe20007ffe0ff */
[C---:B--2--5:R-:W-:Y:S01]  /*0800*/  FADD R12, -R8.reuse, R17 ;  /* 0x00000011080c7221 */ /* 0x064fe20000000100 */
[----:B---3--:R-:W-:-:S03]  /*0810*/  FADD R10, -R8, R21 ;  /* 0x00000015080a7221 */ /* 0x008fc60000000100 */
[----:B------:R-:W-:Y:S01]  /*0820*/  FMUL R21, R12, R12 ;  /* 0x0000000c0c157220 */ /* 0x000fe20000400000 */
[----:B----4-:R-:W-:Y:S01]  /*0830*/  FADD R14, -R6, R13 ;  /* 0x0000000d060e7221 */ /* 0x010fe20000000100 */
[----:B------:R-:W-:Y:S01]  /*0840*/  FMUL R22, R10, R10 ;  /* 0x0000000a0a167220 */ /* 0x000fe20000400000 */
[----:B------:R-:W-:Y:S02]  /*0850*/  FADD R17, -R9, R16 ;  /* 0x0000001009117221 */ /* 0x000fe40000000100 */
[----:B------:R-:W-:Y:S01]  /*0860*/  FFMA R18, R14, R14, R21 ;  /* 0x0000000e0e127223 */ /* 0x000fe20000000015 */
[----:B------:R-:W-:-:S03]  /*0870*/  FADD R13, -R6, R23 ;  /* 0x00000017060d7221 */ /* 0x000fc60000000100 */
[----:B------:R-:W-:Y:S01]  /*0880*/  FFMA R18, R17, R17, R18 ;  /* 0x0000001111127223 */ /* 0x000fe20000000012 */
[----:B------:R-:W-:Y:S01]  /*0890*/  FADD R16, -R9, R20 ;  /* 0x0000001409107221 */ /* 0x000fe20000000100 */
[----:B------:R-:W-:Y:S02]  /*08a0*/  FFMA R21, R13, R13, R22 ;  /* 0x0000000d0d157223 */ /* 0x000fe40000000016 */
[----:B------:R-:W-:Y:S02]  /*08b0*/  FADD R18, R18, 9.9999997171806853657e-10 ;  /* 0x3089705f12127421 */ /* 0x000fe40000000000 */
[----:B------:R-:W-:-:S03]  /*08c0*/  FFMA R21, R16, R16, R21 ;  /* 0x0000001010157223 */ /* 0x000fc60000000015 */
[----:B------:R-:W-:Y:S01]  /*08d0*/  FSETP.GEU.AND P0, PT, |R18|, 1.175494350822287508e-38, PT ;  /* 0x008000001200780b */ /* 0x000fe20003f0e200 */
[----:B------:R-:W-:-:S05]  /*08e0*/  FADD R21, R21, 9.9999997171806853657e-10 ;  /* 0x3089705f15157421 */ /* 0x000fca0000000000 */
[----:B------:R-:W-:-:S07]  /*08f0*/  FSETP.GEU.AND P1, PT, |R21|, 1.175494350822287508e-38, PT ;  /* 0x008000001500780b */ /* 0x000fce0003f2e200 */
[----:B------:R-:W-:-:S04]  /*0900*/  @!P0 FMUL R18, R18, 16777216 ;  /* 0x4b80000012128820 */ /* 0x000fc80000400000 */
[----:B------:R-:W0:Y:S02]  /*0910*/  MUFU.RSQ R2, R18 ;  /* 0x0000001200027308 */ /* 0x000e240000001400 */
[----:B------:R-:W-:-:S06]  /*0920*/  @!P1 FMUL R21, R21, 16777216 ;  /* 0x4b80000015159820 */ /* 0x000fcc0000400000 */
[----:B------:R-:W1:Y:S01]  /*0930*/  MUFU.RSQ R20, R21 ;  /* 0x0000001500147308 */ /* 0x000e620000001400 */
[----:B0-----:R-:W-:-:S04]  /*0940*/  @!P0 FMUL R2, R2, 4096 ;  /* 0x4580000002028820 */ /* 0x001fc80000400000 */
[----:B------:R-:W-:Y:S01]  /*0950*/  FMUL R3, R2, R2 ;  /* 0x0000000202037220 */ /* 0x000fe20000400000 */
[----:B-1----:R-:W-:-:S03]  /*0960*/  @!P1 FMUL R20, R20, 4096 ;  /* 0x4580000014149820 */ /* 0x002fc60000400000 */
[----:B------:R-:W-:Y:S01]  /*0970*/  FMUL R3, R2, R3 ;  /* 0x0000000302037220 */ /* 0x000fe20000400000 */
[----:B------:R-:W-:-:S03]  /*0980*/  FMUL R23, R20, R20 ;  /* 0x0000001414177220 */ /* 0x000fc60000400000 */
[-C--:B------:R-:W-:Y:S01]  /*0990*/  FFMA R14, R14, R3.reuse, R15 ;  /* 0x000000030e0e7223 */ /* 0x080fe2000000000f */
[-C--:B------:R-:W-:Y:S01]  /*09a0*/  FFMA R19, R12, R3.reuse, R19 ;  /* 0x000000030c137223 */ /* 0x080fe20000000013 */
[----:B------:R-:W-:Y:S01]  /*09b0*/  FFMA R3, R17, R3, R0 ;  /* 0x0000000311037223 */ /* 0x000fe20000000000 */
[----:B------:R-:W-:-:S04]  /*09c0*/  FMUL R23, R20, R23 ;  /* 0x0000001714177220 */ /* 0x000fc80000400000 */
[-C--:B------:R-:W-:Y:S01]  /*09d0*/  FFMA R15, R13, R23.reuse, R14 ;  /* 0x000000170d0f7223 */ /* 0x080fe2000000000e */
[-C--:B------:R-:W-:Y:S01]  /*09e0*/  FFMA R19, R10, R23.reuse, R19 ;  /* 0x000000170a137223 */ /* 0x080fe20000000013 */
[----:B------:R-:W-:-:S07]  /*09f0*/  FFMA R0, R16, R23, R3 ;  /* 0x0000001710007223 */ /* 0x000fce0000000003 */
.L_x_3:
[----:B------:R-:W-:Y:S05]  /*0a00*/  BRA.U UP1, `(.L_x_0) ;  /* 0x0000000101507547 */ /* 0x000fea000b800000 */
[----:B------:R-:W-:-:S05]  /*0a10*/  IMAD.WIDE.U32 R4, R11, 0x18, R4 ;  /* 0x000000180b047825 */ /* 0x000fca00078e0004 */
[----:B------:R-:W2:Y:S04]  /*0a20*/  LDG.E R11, desc[UR10][R4.64+0x4] ;  /* 0x0000040a040b7981 */ /* 0x000ea8000c1e1900 */
[----:B------:R-:W3:Y:S04]  /*0a30*/  LDG.E R3, desc[UR10][R4.64] ;  /* 0x0000000a04037981 */ /* 0x000ee8000c1e1900 */
[----:B------:R-:W4:Y:S01]  /*0a40*/  LDG.E R2, desc[UR10][R4.64+0x8] ;  /* 0x0000080a04027981 */ /* 0x000f22000c1e1900 */
[----:B--2--5:R-:W-:Y:S01]  /*0a50*/  FADD R8, -R8, R11 ;  /* 0x0000000b08087221 */ /* 0x024fe20000000100 */
[----:B---3--:R-:W-:-:S03]  /*0a60*/  FADD R6, -R6, R3 ;  /* 0x0000000306067221 */ /* 0x008fc60000000100 */
[----:B------:R-:W-:Y:S01]  /*0a70*/  FMUL R3, R8, R8 ;  /* 0x0000000808037220 */ /* 0x000fe20000400000 */
[----:B----4-:R-:W-:-:S03]  /*0a80*/  FADD R9, -R9, R2 ;  /* 0x0000000209097221 */ /* 0x010fc60000000100 */
[----:B------:R-:W-:-:S04]  /*0a90*/  FFMA R2, R6, R6, R3 ;  /* 0x0000000606027223 */ /* 0x000fc80000000003 */
[----:B------:R-:W-:-:S04]  /*0aa0*/  FFMA R2, R9, R9, R2 ;  /* 0x0000000909027223 */ /* 0x000fc80000000002 */
[----:B------:R-:W-:-:S05]  /*0ab0*/  FADD R2, R2, 9.9999997171806853657e-10 ;  /* 0x3089705f02027421 */ /* 0x000fca0000000000 */
[----:B------:R-:W-:-:S13]  /*0ac0*/  FSETP.GEU.AND P0, PT, |R2|, 1.175494350822287508e-38, PT ;  /* 0x008000000200780b */ /* 0x000fda0003f0e200 */
[----:B------:R-:W-:-:S04]  /*0ad0*/  @!P0 FMUL R2, R2, 16777216 ;  /* 0x4b80000002028820 */ /* 0x000fc80000400000 */
[----:B------:R-:W0:Y:S02]  /*0ae0*/  MUFU.RSQ R3, R2 ;  /* 0x0000000200037308 */ /* 0x000e240000001400 */
[----:B0-----:R-:W-:-:S04]  /*0af0*/  @!P0 FMUL R3, R3, 4096 ;  /* 0x4580000003038820 */ /* 0x001fc80000400000 */
[----:B------:R-:W-:-:S04]  /*0b00*/  FMUL R4, R3, R3 ;  /* 0x0000000303047220 */ /* 0x000fc80000400000 */
[----:B------:R-:W-:-:S04]  /*0b10*/  FMUL R4, R3, R4 ;  /* 0x0000000403047220 */ /* 0x000fc80000400000 */
[-C--:B------:R-:W-:Y:S01]  /*0b20*/  FFMA R15, R6, R4.reuse, R15 ;  /* 0x00000004060f7223 */ /* 0x080fe2000000000f */
[-C--:B------:R-:W-:Y:S01]  /*0b30*/  FFMA R19, R8, R4.reuse, R19 ;  /* 0x0000000408137223 */ /* 0x080fe20000000013 */
[----:B------:R-:W-:-:S07]  /*0b40*/  FFMA R0, R9, R4, R0 ;  /* 0x0000000409007223 */ /* 0x000fce0000000000 */
.L_x_0:
[----:B------:R-:W0:Y:S01]  /*0b50*/  LDC.64 R2, c[0x0][0x380] ;  /* 0x0000e000ff027b82 */ /* 0x000e220000000a00 */
[----:B------:R-:W1:Y:S01]  /*0b60*/  LDCU UR4, c[0x0][0x388] ;  /* 0x00007100ff0477ac */ /* 0x000e620008000800 */
[----:B0-----:R-:W-:-:S05]  /*0b70*/  IMAD.WIDE R2, R7, 0x18, R2 ;  /* 0x0000001807027825 */ /* 0x001fca00078e0202 */
[----:B------:R-:W1:Y:S04]  /*0b80*/  LDG.E R4, desc[UR10][R2.64+0xc] ;  /* 0x00000c0a02047981 */ /* 0x000e68000c1e1900 */
[----:B-----5:R-:W2:Y:S04]  /*0b90*/  LDG.E R6, desc[UR10][R2.64+0x10] ;  /* 0x0000100a02067981 */ /* 0x020ea8000c1e1900 */
[----:B------:R-:W3:Y:S01]  /*0ba0*/  LDG.E R5, desc[UR10][R2.64+0x14] ;  /* 0x0000140a02057981 */ /* 0x000ee2000c1e1900 */
[----:B-1----:R-:W-:Y:S01]  /*0bb0*/  FFMA R15, R15, UR4, R4 ;  /* 0x000000040f0f7c23 */ /* 0x002fe20008000004 */
[----:B--2---:R-:W-:-:S04]  /*0bc0*/  FFMA R19, R19, UR4, R6 ;  /* 0x0000000413137c23 */ /* 0x004fc80008000006 */
[----:B------:R-:W-:Y:S01]  /*0bd0*/  STG.E desc[UR10][R2.64+0xc], R15 ;  /* 0x00000c0f02007986 */ /* 0x000fe2000c10190a */
[----:B---3--:R-:W-:-:S03]  /*0be0*/  FFMA R5, R0, UR4, R5 ;  /* 0x0000000400057c23 */ /* 0x008fc60008000005 */
[----:B------:R-:W-:Y:S04]  /*0bf0*/  STG.E desc[UR10][R2.64+0x10], R19 ;  /* 0x0000101302007986 */ /* 0x000fe8000c10190a */
[----:B------:R-:W-:Y:S01]  /*0c00*/  STG.E desc[UR10][R2.64+0x14], R5 ;  /* 0x0000140502007986 */ /* 0x000fe2000c10190a */
[----:B------:R-:W-:Y:S05]  /*0c10*/  EXIT ;  /* 0x000000000000794d */ /* 0x000fea0003800000 */
.L_x_4:
[----:B------:R-:W-:-:S00]  /*0c20*/  BRA `(.L_x_4) ;  /* 0xfffffffc00fc7947 */ /* 0x000fc0000383ffff */
[----:B------:R-:W-:-:S00]  /*0c30*/  NOP ;  /* 0x0000000000007918 */ /* 0x000fc00000000000 */
        /* <DEDUP_REMOVED lines=12> */
.L_x_7:


//--------------------- .text._Z19bodyForce_tile_shflP4Bodyf --------------------------
	.section	.text._Z19bodyForce_tile_shflP4Bodyf,"ax",@progbits
	.align	128
        .global         _Z19bodyForce_tile_shflP4Bodyf
        .type           _Z19bodyForce_tile_shflP4Bodyf,@function
        .size           _Z19bodyForce_tile_shflP4Bodyf,(.L_x_8 - _Z19bodyForce_tile_shflP4Bodyf)
        .other          _Z19bodyForce_tile_shflP4Bodyf,@"STO_CUDA_ENTRY STV_DEFAULT"
_Z19bodyForce_tile_shflP4Bodyf:
.text._Z19bodyForce_tile_shflP4Bodyf:
[----:B------:R-:W-:Y:S01]  /*0000*/  LDC R1, c[0x0][0x37c] ;  /* 0x0000df00ff017b82 */ /* 0x000fe20000000800 */
[----:B------:R-:W0:Y:S07]  /*0010*/  S2R R0, SR_TID.Y ;  /* 0x0000000000007919 */ /* 0x000e2e0000002200 */
[----:B------:R-:W0:Y:S01]  /*0020*/  S2UR UR6, SR_CTAID.Y ;  /* 0x00000000000679c3 */ /* 0x000e220000002600 */
[----:B------:R-:W1:Y:S01]  /*0030*/  LDCU.64 UR4, c[0x0][0x358] ;  /* 0x00006b00ff0477ac */ /* 0x000e620008000a00 */
[----:B------:R-:W2:Y:S06]  /*0040*/  S2R R3, SR_CTAID.X ;  /* 0x0000000000037919 */ /* 0x000eac0000002500 */
[----:B------:R-:W0:Y:S08]  /*0050*/  LDC R5, c[0x0][0x364] ;  /* 0x0000d900ff057b82 */ /* 0x000e300000000800 */
[----:B------:R-:W2:Y:S01]  /*0060*/  LDC.64 R6, c[0x0][0x380] ;  /* 0x0000e000ff067b82 */ /* 0x000ea20000000a00 */
[----:B0-----:R-:W-:Y:S01]  /*0070*/  IMAD R9, R5, UR6, R0 ;  /* 0x0000000605097c24 */ /* 0x001fe2000f8e0200 */
[----:B------:R-:W0:Y:S01]  /*0080*/  LDCU UR6, c[0x0][0x388] ;  /* 0x00007100ff0677ac */ /* 0x000e220008000800 */
[----:B--2---:R-:W-:-:S04]  /*0090*/  IMAD.WIDE.U32 R2, R3, 0x18, R6 ;  /* 0x0000001803027825 */ /* 0x004fc800078e0006 */
[----:B------:R-:W-:Y:S01]  /*00a0*/  IMAD.WIDE.U32 R6, R9, 0x18, R6 ;  /* 0x0000001809067825 */ /* 0x000fe200078e0006 */
[----:B-1----:R-:W2:Y:S04]  /*00b0*/  LDG.E R11, desc[UR4][R2.64+0x4] ;  /* 0x00000404020b7981 */ /* 0x002ea8000c1e1900 */
[----:B------:R-:W2:Y:S04]  /*00c0*/  LDG.E R8, desc[UR4][R6.64+0x4] ;  /* 0x0000040406087981 */ /* 0x000ea8000c1e1900 */
[----:B------:R-:W3:Y:S04]  /*00d0*/  LDG.E R9, desc[UR4][R2.64] ;  /* 0x0000000402097981 */ /* 0x000ee8000c1e1900 */
[----:B------:R-:W3:Y:S04]  /*00e0*/  LDG.E R4, desc[UR4][R6.64] ;  /* 0x0000000406047981 */ /* 0x000ee8000c1e1900 */
[----:B------:R-:W4:Y:S04]  /*00f0*/  LDG.E R10, desc[UR4][R6.64+0x8] ;  /* 0x00000804060a7981 */ /* 0x000f28000c1e1900 */
[----:B------:R-:W4:Y:S01]  /*0100*/  LDG.E R13, desc[UR4][R2.64+0x8] ;  /* 0x00000804020d7981 */ /* 0x000f22000c1e1900 */
[----:B------:R-:W1:Y:S01]  /*0110*/  S2R R16, SR_TID.Z ;  /* 0x0000000000107919 */ /* 0x000e620000002300 */
[----:B------:R-:W5:Y:S01]  /*0120*/  S2R R19, SR_TID.X ;  /* 0x0000000000137919 */ /* 0x000f620000002100 */
[----:B-1----:R-:W-:-:S02]  /*0130*/  IMAD R0, R5, R16, R0 ;  /* 0x0000001005007224 */ /* 0x002fc400078e0200 */
[----:B--2---:R-:W-:Y:S01]  /*0140*/  FADD R8, R8, -R11 ;  /* 0x8000000b08087221 */ /* 0x004fe20000000000 */
[----:B---3--:R-:W-:-:S03]  /*0150*/  FADD R4, R4, -R9 ;  /* 0x8000000904047221 */ /* 0x008fc60000000000 */
[C---:B------:R-:W-:Y:S01]  /*0160*/  FMUL R9, R8.reuse, R8 ;  /* 0x0000000808097220 */ /* 0x040fe20000400000 */
[----:B0-----:R-:W-:-:S03]  /*0170*/  FMUL R8, R8, UR6 ;  /* 0x0000000608087c20 */ /* 0x001fc60008400000 */
[C---:B------:R-:W-:Y:S01]  /*0180*/  FFMA R9, R4.reuse, R4, R9 ;  /* 0x0000000404097223 */ /* 0x040fe20000000009 */
[----:B------:R-:W-:Y:S01]  /*0190*/  FMUL R4, R4, UR6 ;  /* 0x0000000604047c20 */ /* 0x000fe20008400000 */
[----:B----4-:R-:W-:-:S04]  /*01a0*/  FADD R10, R10, -R13 ;  /* 0x8000000d0a0a7221 */ /* 0x010fc80000000000 */
[C---:B------:R-:W-:Y:S01]  /*01b0*/  FFMA R9, R10.reuse, R10, R9 ;  /* 0x0000000a0a097223 */ /* 0x040fe20000000009 */
[----:B------:R-:W-:Y:S01]  /*01c0*/  FMUL R10, R10, UR6 ;  /* 0x000000060a0a7c20 */ /* 0x000fe20008400000 */
[----:B------:R-:W5:Y:S02]  /*01d0*/  LDCU UR6, c[0x0][0x360] ;  /* 0x00006c00ff0677ac */ /* 0x000f640008000800 */
[----:B------:R-:W-:-:S05]  /*01e0*/  FADD R9, R9, 9.9999997171806853657e-10 ;  /* 0x3089705f09097421 */ /* 0x000fca0000000000 */
[----:B------:R-:W-:Y:S01]  /*01f0*/  FSETP.GEU.AND P0, PT, |R9|, 1.175494350822287508e-38, PT ;  /* 0x008000000900780b */ /* 0x000fe20003f0e200 */
[----:B-----5:R-:W-:-:S12]  /*0200*/  IMAD R0, R0, UR6, R19 ;  /* 0x0000000600007c24 */ /* 0x020fd8000f8e0213 */
[----:B------:R-:W-:-:S04]  /*0210*/  @!P0 FMUL R9, R9, 16777216 ;  /* 0x4b80000009098820 */ /* 0x000fc80000400000 */
[----:B------:R-:W0:Y:S02]  /*0220*/  MUFU.RSQ R6, R9 ;  /* 0x0000000900067308 */ /* 0x000e240000001400 */
[----:B0-----:R-:W-:Y:S01]  /*0230*/  @!P0 FMUL R6, R6, 4096 ;  /* 0x4580000006068820 */ /* 0x001fe20000400000 */
[----:B------:R-:W-:-:S03]  /*0240*/  LOP3.LUT P0, RZ, R0, 0x1f, RZ, 0xc0, !PT ;  /* 0x0000001f00ff7812 */ /* 0x000fc6000780c0ff */
[----:B------:R-:W-:-:S04]  /*0250*/  FMUL R7, R6, R6 ;  /* 0x0000000606077220 */ /* 0x000fc80000400000 */
[----:B------:R-:W-:-:S04]  /*0260*/  FMUL R7, R6, R7 ;  /* 0x0000000706077220 */ /* 0x000fc80000400000 */
[C---:B------:R-:W-:Y:S01]  /*0270*/  FMUL R4, R7.reuse, R4 ;  /* 0x0000000407047220 */ /* 0x040fe20000400000 */
[C---:B------:R-:W-:Y:S01]  /*0280*/  FMUL R8, R7.reuse, R8 ;  /* 0x0000000807087220 */ /* 0x040fe20000400000 */
[----:B------:R-:W-:-:S03]  /*0290*/  FMUL R10, R7, R10 ;  /* 0x0000000a070a7220 */ /* 0x000fc60000400000 */
[----:B------:R-:W0:Y:S04]  /*02a0*/  SHFL.DOWN PT, R7, R4, 0x10, 0x1f ;  /* 0x0a001f0004077f89 */ /* 0x000e2800000e0000 */
[----:B------:R-:W1:Y:S04]  /*02b0*/  SHFL.DOWN PT, R9, R8, 0x10, 0x1f ;  /* 0x0a001f0008097f89 */ /* 0x000e6800000e0000 */
[----:B------:R-:W2:Y:S01]  /*02c0*/  SHFL.DOWN PT, R11, R10, 0x10, 0x1f ;  /* 0x0a001f000a0b7f89 */ /* 0x000ea200000e0000 */
[----:B0-----:R-:W-:Y:S01]  /*02d0*/  FADD R7, R4, R7 ;  /* 0x0000000704077221 */ /* 0x001fe20000000000 */
[----:B-1----:R-:W-:-:S04]  /*02e0*/  FADD R9, R8, R9 ;  /* 0x0000000908097221 */ /* 0x002fc80000000000 */
[----:B------:R-:W0:Y:S01]  /*02f0*/  SHFL.DOWN PT, R6, R7, 0x8, 0x1f ;  /* 0x09001f0007067f89 */ /* 0x000e2200000e0000 */
[----:B--2---:R-:W-:-:S03]  /*0300*/  FADD R11, R10, R11 ;  /* 0x0000000b0a0b7221 */ /* 0x004fc60000000000 */
        /* <DEDUP_REMOVED lines=21> */
[----:B-1----:R-:W-:Y:S01]  /*0460*/  FADD R9, R8, R9 ;  /* 0x0000000908097221 */ /* 0x002fe20000000000 */
[----:B--2---:R-:W-:Y:S01]  /*0470*/  FADD R11, R10, R11 ;  /* 0x0000000b0a0b7221 */ /* 0x004fe20000000000 */
[----:B------:R-:W-:Y:S06]  /*0480*/  @P0 EXIT ;  /* 0x000000000000094d */ /* 0x000fec0003800000 */
[----:B------:R-:W-:Y:S04]  /*0490*/  REDG.E.ADD.F32.FTZ.RN.STRONG.GPU desc[UR4][R2.64+0xc], R7 ;  /* 0x00000c07020079a6 */ /* 0x000fe8000c12f304 */
[----:B------:R-:W-:Y:S04]  /*04a0*/  REDG.E.ADD.F32.FTZ.RN.STRONG.GPU desc[UR4][R2.64+0x10], R9 ;  /* 0x00001009020079a6 */ /* 0x000fe8000c12f304 */
[----:B------:R-:W-:Y:S01]  /*04b0*/  REDG.E.ADD.F32.FTZ.RN.STRONG.GPU desc[UR4][R2.64+0x14], R11 ;  /* 0x0000140b020079a6 */ /* 0x000fe2000c12f304 */
[----:B------:R-:W-:Y:S05]  /*04c0*/  EXIT ;  /* 0x000000000000794d */ /* 0x000fea0003800000 */
.L_x_5:
        /* <DEDUP_REMOVED lines=11> */
.L_x_8:


//--------------------- .text._Z18integratePositionsP4Bodyf --------------------------
	.section	.text._Z18integratePositionsP4Bodyf,"ax",@progbits
	.align	128
        .global         _Z18integratePositionsP4Bodyf
        .type           _Z18integratePositionsP4Bodyf,@function
        .size           _Z18integratePositionsP4Bodyf,(.L_x_9 - _Z18integratePositionsP4Bodyf)
        .other          _Z18integratePositionsP4Bodyf,@"STO_CUDA_ENTRY STV_DEFAULT"
_Z18integratePositionsP4Bodyf:
.text._Z18integratePositionsP4Bodyf:
[----:B------:R-:W-:Y:S01]  /*0000*/  LDC R1, c[0x0][0x37c] ;  /* 0x0000df00ff017b82 */ /* 0x000fe20000000800 */
[----:B------:R-:W0:Y:S07]  /*0010*/  S2R R5, SR_TID.X ;  /* 0x0000000000057919 */ /* 0x000e2e0000002100 */
[----:B------:R-:W0:Y:S01]  /*0020*/  S2UR UR6, SR_CTAID.X ;  /* 0x00000000000679c3 */ /* 0x000e220000002500 */
[----:B------:R-:W1:Y:S07]  /*0030*/  LDCU.64 UR4, c[0x0][0x358] ;  /* 0x00006b00ff0477ac */ /* 0x000e6e0008000a00 */
[----:B------:R-:W0:Y:S08]  /*0040*/  LDC R0, c[0x0][0x360] ;  /* 0x0000d800ff007b82 */ /* 0x000e300000000800 */
[----:B------:R-:W2:Y:S01]  /*0050*/  LDC.64 R2, c[0x0][0x380] ;  /* 0x0000e000ff027b82 */ /* 0x000ea20000000a00 */
[----:B0-----:R-:W-:Y:S01]  /*0060*/  IMAD R5, R0, UR6, R5 ;  /* 0x0000000600057c24 */ /* 0x001fe2000f8e0205 */
[----:B------:R-:W0:Y:S03]  /*0070*/  LDCU UR6, c[0x0][0x388] ;  /* 0x00007100ff0677ac */ /* 0x000e260008000800 */
[----:B--2---:R-:W-:-:S05]  /*0080*/  IMAD.WIDE R2, R5, 0x18, R2 ;  /* 0x0000001805027825 */ /* 0x004fca00078e0202 */
[----:B-1----:R-:W0:Y:S04]  /*0090*/  LDG.E R0, desc[UR4][R2.64+0xc] ;  /* 0x00000c0402007981 */ /* 0x002e28000c1e1900 */
[----:B------:R-:W0:Y:S04]  /*00a0*/  LDG.E R5, desc[UR4][R2.64] ;  /* 0x0000000402057981 */ /* 0x000e28000c1e1900 */
[----:B------:R-:W2:Y:S04]  /*00b0*/  LDG.E R4, desc[UR4][R2.64+0x10] ;  /* 0x0000100402047981 */ /* 0x000ea8000c1e1900 */
[----:B------:R-:W2:Y:S04]  /*00c0*/  LDG.E R7, desc[UR4][R2.64+0x4] ;  /* 0x0000040402077981 */ /* 0x000ea8000c1e1900 */
[----:B------:R-:W3:Y:S04]  /*00d0*/  LDG.E R6, desc[UR4][R2.64+0x14] ;  /* 0x0000140402067981 */ /* 0x000ee8000c1e1900 */
[----:B------:R-:W3:Y:S01]  /*00e0*/  LDG.E R9, desc[UR4][R2.64+0x8] ;  /* 0x0000080402097981 */ /* 0x000ee2000c1e1900 */
[----:B0-----:R-:W-:-:S05]  /*00f0*/  FFMA R5, R0, UR6, R5 ;  /* 0x0000000600057c23 */ /* 0x001fca0008000005 */
[----:B------:R-:W-:Y:S01]  /*0100*/  STG.E desc[UR4][R2.64], R5 ;  /* 0x0000000502007986 */ /* 0x000fe2000c101904 */
[----:B--2---:R-:W-:-:S05]  /*0110*/  FFMA R7, R4, UR6, R7 ;  /* 0x0000000604077c23 */ /* 0x004fca0008000007 */
[----:B------:R-:W-:Y:S01]  /*0120*/  STG.E desc[UR4][R2.64+0x4], R7 ;  /* 0x0000040702007986 */ /* 0x000fe2000c101904 */
[----:B---3--:R-:W-:-:S05]  /*0130*/  FFMA R9, R6, UR6, R9 ;  /* 0x0000000606097c23 */ /* 0x008fca0008000009 */
[----:B------:R-:W-:Y:S01]  /*0140*/  STG.E desc[UR4][R2.64+0x8], R9 ;  /* 0x0000080902007986 */ /* 0x000fe2000c101904 */
[----:B------:R-:W-:Y:S05]  /*0150*/  EXIT ;  /* 0x000000000000794d */ /* 0x000fea0003800000 */
.L_x_6:
        /* <DEDUP_REMOVED lines=10> */
.L_x_9:


//--------------------- .nv.shared.reserved.0     --------------------------
	.section	.nv.shared.reserved.0,"aw",@nobits
	.weak		__nv_reservedSMEM_offset_0_alias
	.size		__nv_reservedSMEM_offset_0_alias, 0, 64
	.other		__nv_reservedSMEM_offset_0_alias,@"STO_CUDA_RESERVED_SHARED STV_DEFAULT"
__nv_reservedSMEM_offset_0_alias:
	.zero		0
	.zero		64


//--------------------- .nv.constant0._Z9bodyForceP4Bodyfi --------------------------
	.section	.nv.constant0._Z9bodyForceP4Bodyfi,"a",@progbits
	.sectionflags	@""
	.align	4
.nv.constant0._Z9bodyForceP4Bodyfi:
	.zero		912


//--------------------- .nv.constant0._Z19bodyForce_tile_shflP4Bodyf --------------------------
	.section	.nv.constant0._Z19bodyForce_tile_shflP4Bodyf,"a",@progbits
	.sectionflags	@""
	.align	4
.nv.constant0._Z19bodyForce_tile_shflP4Bodyf:
	.zero		908


//--------------------- .nv.constant0._Z18integratePositionsP4Bodyf --------------------------
	.section	.nv.constant0._Z18integratePositionsP4Bodyf,"a",@progbits
	.sectionflags	@""
	.align	4
.nv.constant0._Z18integratePositionsP4Bodyf:
	.zero		908


//--------------------- SYMBOLS --------------------------

	.type		.nv.reservedSmem.offset0,@object
	.size		.nv.reservedSmem.offset0,0x4
